//
// Generated by NVIDIA NVVM Compiler
//
// Compiler Build ID: CL-36424714
// Cuda compilation tools, release 13.0, V13.0.88
// Based on NVVM 20.0.0
//

.version 9.0
.target sm_100
.address_size 64

	// .globl	_Z8AddArrayPiS_S_ii

.visible .entry _Z8AddArrayPiS_S_ii(
	.param .u64 .ptr .align 1 _Z8AddArrayPiS_S_ii_param_0,
	.param .u64 .ptr .align 1 _Z8AddArrayPiS_S_ii_param_1,
	.param .u64 .ptr .align 1 _Z8AddArrayPiS_S_ii_param_2,
	.param .u32 _Z8AddArrayPiS_S_ii_param_3,
	.param .u32 _Z8AddArrayPiS_S_ii_param_4
)
{
	.reg .pred 	%p<4>;
	.reg .b32 	%r<17>;
	.reg .b64 	%rd<11>;

	ld.param.u64 	%rd1, [_Z8AddArrayPiS_S_ii_param_0];
	ld.param.u64 	%rd2, [_Z8AddArrayPiS_S_ii_param_1];
	ld.param.u64 	%rd3, [_Z8AddArrayPiS_S_ii_param_2];
	ld.param.u32 	%r2, [_Z8AddArrayPiS_S_ii_param_3];
	ld.param.u32 	%r3, [_Z8AddArrayPiS_S_ii_param_4];
	mov.u32 	%r5, %ctaid.x;
	mov.u32 	%r6, %ntid.x;
	mov.u32 	%r7, %tid.x;
	mad.lo.s32 	%r8, %r5, %r6, %r7;
	mov.u32 	%r9, %ctaid.y;
	mov.u32 	%r10, %ntid.y;
	mov.u32 	%r11, %tid.y;
	mad.lo.s32 	%r12, %r9, %r10, %r11;
	mad.lo.s32 	%r1, %r2, %r12, %r8;
	setp.ge.s32 	%p1, %r8, %r2;
	setp.ge.s32 	%p2, %r12, %r3;
	or.pred  	%p3, %p1, %p2;
	@%p3 bra 	$L__BB0_2;
	cvta.to.global.u64 	%rd4, %rd1;
	cvta.to.global.u64 	%rd5, %rd2;
	cvta.to.global.u64 	%rd6, %rd3;
	mul.wide.s32 	%rd7, %r1, 4;
	add.s64 	%rd8, %rd4, %rd7;
	ld.global.u32 	%r14, [%rd8];
	add.s64 	%rd9, %rd5, %rd7;
	ld.global.u32 	%r15, [%rd9];
	add.s32 	%r16, %r15, %r14;
	add.s64 	%rd10, %rd6, %rd7;
	st.global.u32 	[%rd10], %r16;
$L__BB0_2:
	ret;

}


// ===== COMPILED SASS (sm_100) =====

	.target	sm_100

	.elftype	@"ET_EXEC"


//--------------------- .note.nv.tkinfo           --------------------------
	.section	.note.nv.tkinfo,"",@"SHT_NOTE"
	.sectionflags	@"SHF_NOTE_NV_TKINFO"
	.tkinfo
        /*0018*/ 	.word	0x00000002
        /*0030*/ 	.string	""
        /*0030*/ 	.string	"ptxas"
        /*0030*/ 	.string	"Cuda compilation tools, release 13.0, V13.0.88"
        /*0030*/ 	.string	"Build cuda_13.0.r13.0/compiler.36424714_0"
        /*0030*/ 	.string	"-arch sm_100 -m 64 "



//--------------------- .note.nv.cuinfo           --------------------------
	.section	.note.nv.cuinfo,"",@"SHT_NOTE"
	.sectionflags	@"SHF_NOTE_NV_CUINFO"
        /*0018*/ 	.short	0x0002
        /*001a*/ 	.short	0x0064
        /*001c*/ 	.short	0x0082
	.zero		2


//--------------------- .nv.info                  --------------------------
	.section	.nv.info,"",@"SHT_CUDA_INFO"
	.align	4


	//----- nvinfo : EIATTR_REGCOUNT
	.align		4
        /*0000*/ 	.byte	0x04, 0x2f
        /*0002*/ 	.short	(.L_1 - .L_0)
	.align		4
.L_0:
        /*0004*/ 	.word	index@(_Z8AddArrayPiS_S_ii)
        /*0008*/ 	.word	0x0000000c


	//----- nvinfo : EIATTR_FRAME_SIZE
	.align		4
.L_1:
        /*000c*/ 	.byte	0x04, 0x11
        /*000e*/ 	.short	(.L_3 - .L_2)
	.align		4
.L_2:
        /*0010*/ 	.word	index@(_Z8AddArrayPiS_S_ii)
        /*0014*/ 	.word	0x00000000


	//----- nvinfo : EIATTR_MIN_STACK_SIZE
	.align		4
.L_3:
        /*0018*/ 	.byte	0x04, 0x12
        /*001a*/ 	.short	(.L_5 - .L_4)
	.align		4
.L_4:
        /*001c*/ 	.word	index@(_Z8AddArrayPiS_S_ii)
        /*0020*/ 	.word	0x00000000
.L_5:


//--------------------- .nv.compat                --------------------------
	.section	.nv.compat,"",@"SHT_CUDA_COMPAT_INFO"
	.align	4
        /*0000*/ 	.byte	0x02, 0x09, 0x00, 0x00, 0x02, 0x02, 0x01, 0x00, 0x02, 0x05, 0x05, 0x00, 0x03, 0x07, 0x01, 0x01
        /*0010*/ 	.byte	0x02, 0x03, 0x00, 0x00, 0x02, 0x06, 0x01, 0x00, 0x04, 0x0b, 0x08, 0x00, 0x09, 0x00, 0x00, 0x00
        /*0020*/ 	.byte	0x00, 0x00, 0x00, 0x00


//--------------------- .nv.info._Z8AddArrayPiS_S_ii --------------------------
	.section	.nv.info._Z8AddArrayPiS_S_ii,"",@"SHT_CUDA_INFO"
	.sectionflags	@""
	.align	4


	//----- nvinfo : EIATTR_CUDA_API_VERSION
	.align		4
        /*0000*/ 	.byte	0x04, 0x37
        /*0002*/ 	.short	(.L_7 - .L_6)
.L_6:
        /*0004*/ 	.word	0x00000082


	//----- nvinfo : EIATTR_KPARAM_INFO
	.align		4
.L_7:
        /*0008*/ 	.byte	0x04, 0x17
        /*000a*/ 	.short	(.L_9 - .L_8)
.L_8:
        /*000c*/ 	.word	0x00000000
        /*0010*/ 	.short	0x0004
        /*0012*/ 	.short	0x001c
        /*0014*/ 	.byte	0x00, 0xf0, 0x11, 0x00


	//----- nvinfo : EIATTR_KPARAM_INFO
	.align		4
.L_9:
        /*0018*/ 	.byte	0x04, 0x17
        /*001a*/ 	.short	(.L_11 - .L_10)
.L_10:
        /*001c*/ 	.word	0x00000000
        /*0020*/ 	.short	0x0003
        /*0022*/ 	.short	0x0018
        /*0024*/ 	.byte	0x00, 0xf0, 0x11, 0x00


	//----- nvinfo : EIATTR_KPARAM_INFO
	.align		4
.L_11:
        /*0028*/ 	.byte	0x04, 0x17
        /*002a*/ 	.short	(.L_13 - .L_12)
.L_12:
        /*002c*/ 	.word	0x00000000
        /*0030*/ 	.short	0x0002
        /*0032*/ 	.short	0x0010
        /*0034*/ 	.byte	0x00, 0xf5, 0x21, 0x00


	//----- nvinfo : EIATTR_KPARAM_INFO
	.align		4
.L_13:
        /*0038*/ 	.byte	0x04, 0x17
        /*003a*/ 	.short	(.L_15 - .L_14)
.L_14:
        /*003c*/ 	.word	0x00000000
        /*0040*/ 	.short	0x0001
        /*0042*/ 	.short	0x0008
        /*0044*/ 	.byte	0x00, 0xf5, 0x21, 0x00


	//----- nvinfo : EIATTR_KPARAM_INFO
	.align		4
.L_15:
        /*0048*/ 	.byte	0x04, 0x17
        /*004a*/ 	.short	(.L_17 - .L_16)
.L_16:
        /*004c*/ 	.word	0x00000000
        /*0050*/ 	.short	0x0000
        /*0052*/ 	.short	0x0000
        /*0054*/ 	.byte	0x00, 0xf5, 0x21, 0x00


	//----- nvinfo : EIATTR_SPARSE_MMA_MASK
	.align		4
.L_17:
        /*0058*/ 	.byte	0x03, 0x50
        /*005a*/ 	.short	0x0000


	//----- nvinfo : EIATTR_MAXREG_COUNT
	.align		4
        /*005c*/ 	.byte	0x03, 0x1b
        /*005e*/ 	.short	0x00ff


	//----- nvinfo : EIATTR_MERCURY_ISA_VERSION
	.align		4
        /*0060*/ 	.byte	0x03, 0x5f
        /*0062*/ 	.short	0x0101


	//----- nvinfo : EIATTR_VRC_CTA_INIT_COUNT
	.align		4
        /*0064*/ 	.byte	0x02, 0x4a
	.zero		1
	.zero		1


	//----- nvinfo : EIATTR_EXIT_INSTR_OFFSETS
	.align		4
        /*0068*/ 	.byte	0x04, 0x1c
        /*006a*/ 	.short	(.L_19 - .L_18)


	//   ....[0]....
.L_18:
        /*006c*/ 	.word	0x000000d0


	//   ....[1]....
        /*0070*/ 	.word	0x00000190


	//----- nvinfo : EIATTR_CBANK_PARAM_SIZE
	.align		4
.L_19:
        /*0074*/ 	.byte	0x03, 0x19
        /*0076*/ 	.short	0x0020


	//----- nvinfo : EIATTR_PARAM_CBANK
	.align		4
        /*0078*/ 	.byte	0x04, 0x0a
        /*007a*/ 	.short	(.L_21 - .L_20)
	.align		4
.L_20:
        /*007c*/ 	.word	index@(.nv.constant0._Z8AddArrayPiS_S_ii)
        /*0080*/ 	.short	0x0380
        /*0082*/ 	.short	0x0020


	//----- nvinfo : EIATTR_SW_WAR
	.align		4
.L_21:
        /*0084*/ 	.byte	0x04, 0x36
        /*0086*/ 	.short	(.L_23 - .L_22)
.L_22:
        /*0088*/ 	.word	0x00000008
.L_23:


//--------------------- .nv.callgraph             --------------------------
	.section	.nv.callgraph,"",@"SHT_CUDA_CALLGRAPH"
	.align	4
	.sectionentsize	8
	.align		4
        /*0000*/ 	.word	0x00000000
	.align		4
        /*0004*/ 	.word	0xffffffff
	.align		4
        /*0008*/ 	.word	0x00000000
	.align		4
        /*000c*/ 	.word	0xfffffffe
	.align		4
        /*0010*/ 	.word	0x00000000
	.align		4
        /*0014*/ 	.word	0xfffffffd
	.align		4
        /*0018*/ 	.word	0x00000000
	.align		4
        /*001c*/ 	.word	0xfffffffc


//--------------------- .text._Z8AddArrayPiS_S_ii --------------------------
	.section	.text._Z8AddArrayPiS_S_ii,"ax",@progbits
	.align	128
        .global         _Z8AddArrayPiS_S_ii
        .type           _Z8AddArrayPiS_S_ii,@function
        .size           _Z8AddArrayPiS_S_ii,(.L_x_1 - _Z8AddArrayPiS_S_ii)
        .other          _Z8AddArrayPiS_S_ii,@"STO_CUDA_ENTRY STV_DEFAULT"
_Z8AddArrayPiS_S_ii:
.text._Z8AddArrayPiS_S_ii:
[----:B------:R-:W-:Y:S01]  /*0000*/  LDC R1, c[0x0][0x37c] ;  /* 0x0000df00ff017b82 */ /* 0x000fe20000000800 */
[----:B------:R-:W0:Y:S07]  /*0010*/  S2R R2, SR_TID.Y ;  /* 0x0000000000027919 */ /* 0x000e2e0000002200 */
[----:B------:R-:W1:Y:S01]  /*0020*/  LDC R0, c[0x0][0x360] ;  /* 0x0000d800ff007b82 */ /* 0x000e620000000800 */
[----:B------:R-:W2:Y:S01]  /*0030*/  LDCU.64 UR6, c[0x0][0x398] ;  /* 0x00007300ff0677ac */ /* 0x000ea20008000a00 */
[----:B------:R-:W1:Y:S06]  /*0040*/  S2R R5, SR_TID.X ;  /* 0x0000000000057919 */ /* 0x000e6c0000002100 */
[----:B------:R-:W0:Y:S08]  /*0050*/  S2UR UR5, SR_CTAID.Y ;  /* 0x00000000000579c3 */ /* 0x000e300000002600 */
[----:B------:R-:W0:Y:S08]  /*0060*/  LDC R3, c[0x0][0x364] ;  /* 0x0000d900ff037b82 */ /* 0x000e300000000800 */
[----:B------:R-:W1:Y:S01]  /*0070*/  S2UR UR4, SR_CTAID.X ;  /* 0x00000000000479c3 */ /* 0x000e620000002500 */
[----:B0-----:R-:W-:-:S05]  /*0080*/  IMAD R3, R3, UR5, R2 ;  /* 0x0000000503037c24 */ /* 0x001fca000f8e0202 */
[----:B--2---:R-:W-:Y:S01]  /*0090*/  ISETP.GE.AND P0, PT, R3, UR7, PT ;  /* 0x0000000703007c0c */ /* 0x004fe2000bf06270 */
[----:B-1----:R-:W-:-:S04]  /*00a0*/  IMAD R0, R0, UR4, R5 ;  /* 0x0000000400007c24 */ /* 0x002fc8000f8e0205 */
[----:B------:R-:W-:Y:S01]  /*00b0*/  IMAD R9, R3, UR6, R0 ;  /* 0x0000000603097c24 */ /* 0x000fe2000f8e0200 */
[----:B------:R-:W-:-:S13]  /*00c0*/  ISETP.GE.OR P0, PT, R0, UR6, P0 ;  /* 0x0000000600007c0c */ /* 0x000fda0008706670 */
[----:B------:R-:W-:Y:S05]  /*00d0*/  @P0 EXIT ;  /* 0x000000000000094d */ /* 0x000fea0003800000 */
[----:B------:R-:W0:Y:S01]  /*00e0*/  LDC.64 R2, c[0x0][0x380] ;  /* 0x0000e000ff027b82 */ /* 0x000e220000000a00 */
[----:B------:R-:W1:Y:S07]  /*00f0*/  LDCU.64 UR4, c[0x0][0x358] ;  /* 0x00006b00ff0477ac */ /* 0x000e6e0008000a00 */
[----:B------:R-:W2:Y:S08]  /*0100*/  LDC.64 R4, c[0x0][0x388] ;  /* 0x0000e200ff047b82 */ /* 0x000eb00000000a00 */
[----:B------:R-:W3:Y:S01]  /*0110*/  LDC.64 R6, c[0x0][0x390] ;  /* 0x0000e400ff067b82 */ /* 0x000ee20000000a00 */
[----:B0-----:R-:W-:-:S06]  /*0120*/  IMAD.WIDE R2, R9, 0x4, R2 ;  /* 0x0000000409027825 */ /* 0x001fcc00078e0202 */
[----:B-1----:R-:W4:Y:S01]  /*0130*/  LDG.E R2, desc[UR4][R2.64] ;  /* 0x0000000402027981 */ /* 0x002f22000c1e1900 */
[----:B--2---:R-:W-:-:S06]  /*0140*/  IMAD.WIDE R4, R9, 0x4, R4 ;  /* 0x0000000409047825 */ /* 0x004fcc00078e0204 */
[----:B------:R-:W4:Y:S01]  /*0150*/  LDG.E R5, desc[UR4][R4.64] ;  /* 0x0000000404057981 */ /* 0x000f22000c1e1900 */
[----:B---3--:R-:W-:Y:S01]  /*0160*/  IMAD.WIDE R6, R9, 0x4, R6 ;  /* 0x0000000409067825 */ /* 0x008fe200078e0206 */
[----:B----4-:R-:W-:-:S05]  /*0170*/  IADD3 R9, PT, PT, R2, R5, RZ ;  /* 0x0000000502097210 */ /* 0x010fca0007ffe0ff */
[----:B------:R-:W-:Y:S01]  /*0180*/  STG.E desc[UR4][R6.64], R9 ;  /* 0x0000000906007986 */ /* 0x000fe2000c101904 */
[----:B------:R-:W-:Y:S05]  /*0190*/  EXIT ;  /* 0x000000000000794d */ /* 0x000fea0003800000 */
.L_x_0:
[----:B------:R-:W-:-:S00]  /*01a0*/  BRA `(.L_x_0) ;  /* 0xfffffffc00fc7947 */ /* 0x000fc0000383ffff */
[----:B------:R-:W-:-:S00]  /*01b0*/  NOP ;  /* 0x0000000000007918 */ /* 0x000fc00000000000 */
        /* <DEDUP_REMOVED lines=12> */
.L_x_1:


//--------------------- .nv.shared.reserved.0     --------------------------
	.section	.nv.shared.reserved.0,"aw",@nobits
	.weak		__nv_reservedSMEM_offset_0_alias
	.size		__nv_reservedSMEM_offset_0_alias, 0, 64
	.other		__nv_reservedSMEM_offset_0_alias,@"STO_CUDA_RESERVED_SHARED STV_DEFAULT"
__nv_reservedSMEM_offset_0_alias:
	.zero		0
	.zero		64


//--------------------- .nv.constant0._Z8AddArrayPiS_S_ii --------------------------
	.section	.nv.constant0._Z8AddArrayPiS_S_ii,"a",@progbits
	.sectionflags	@""
	.align	4
.nv.constant0._Z8AddArrayPiS_S_ii:
	.zero		928


//--------------------- SYMBOLS --------------------------

	.type		.nv.reservedSmem.offset0,@object
	.size		.nv.reservedSmem.offset0,0x4
